//
// Generated by NVIDIA NVVM Compiler
//
// Compiler Build ID: CL-36424714
// Cuda compilation tools, release 13.0, V13.0.88
// Based on NVVM 20.0.0
//

.version 9.0
.target sm_100
.address_size 64

	// .globl	_Z12mandelKernelffffiPi

.visible .entry _Z12mandelKernelffffiPi(
	.param .f32 _Z12mandelKernelffffiPi_param_0,
	.param .f32 _Z12mandelKernelffffiPi_param_1,
	.param .f32 _Z12mandelKernelffffiPi_param_2,
	.param .f32 _Z12mandelKernelffffiPi_param_3,
	.param .u32 _Z12mandelKernelffffiPi_param_4,
	.param .u64 .ptr .align 1 _Z12mandelKernelffffiPi_param_5
)
{
	.reg .pred 	%p<7>;
	.reg .b32 	%r<19>;
	.reg .b32 	%f<27>;
	.reg .b64 	%rd<5>;

	ld.param.f32 	%f13, [_Z12mandelKernelffffiPi_param_0];
	ld.param.f32 	%f14, [_Z12mandelKernelffffiPi_param_1];
	ld.param.f32 	%f15, [_Z12mandelKernelffffiPi_param_2];
	ld.param.f32 	%f16, [_Z12mandelKernelffffiPi_param_3];
	ld.param.u32 	%r5, [_Z12mandelKernelffffiPi_param_4];
	ld.param.u64 	%rd1, [_Z12mandelKernelffffiPi_param_5];
	mov.u32 	%r7, %ctaid.x;
	mov.u32 	%r8, %ntid.x;
	mov.u32 	%r9, %tid.x;
	mad.lo.s32 	%r1, %r7, %r8, %r9;
	mul.hi.s32 	%r10, %r1, 1374389535;
	shr.u32 	%r11, %r10, 31;
	shr.s32 	%r12, %r10, 9;
	add.s32 	%r13, %r12, %r11;
	mul.lo.s32 	%r14, %r13, 1600;
	sub.s32 	%r15, %r1, %r14;
	cvt.rn.f32.s32 	%f17, %r15;
	fma.rn.f32 	%f1, %f15, %f17, %f13;
	cvt.rn.f32.s32 	%f18, %r13;
	fma.rn.f32 	%f2, %f16, %f18, %f14;
	mul.f32 	%f24, %f1, %f1;
	mul.f32 	%f23, %f2, %f2;
	add.f32 	%f19, %f24, %f23;
	setp.gtu.f32 	%p1, %f19, 0f40800000;
	setp.lt.s32 	%p2, %r5, 1;
	mov.b32 	%r18, 0;
	or.pred  	%p3, %p1, %p2;
	@%p3 bra 	$L__BB0_3;
	mov.b32 	%r18, 0;
	mov.f32 	%f25, %f2;
	mov.f32 	%f26, %f1;
$L__BB0_2:
	sub.f32 	%f20, %f24, %f23;
	add.f32 	%f9, %f1, %f20;
	add.f32 	%f21, %f26, %f26;
	fma.rn.f32 	%f25, %f21, %f25, %f2;
	add.s32 	%r18, %r18, 1;
	mul.f32 	%f24, %f9, %f9;
	mul.f32 	%f23, %f25, %f25;
	add.f32 	%f22, %f24, %f23;
	setp.le.f32 	%p4, %f22, 0f40800000;
	setp.lt.s32 	%p5, %r18, %r5;
	and.pred  	%p6, %p4, %p5;
	mov.f32 	%f26, %f9;
	@%p6 bra 	$L__BB0_2;
$L__BB0_3:
	cvta.to.global.u64 	%rd2, %rd1;
	mul.wide.s32 	%rd3, %r1, 4;
	add.s64 	%rd4, %rd2, %rd3;
	st.global.u32 	[%rd4], %r18;
	ret;

}


// ===== COMPILED SASS (sm_100) =====

	.target	sm_100

	.elftype	@"ET_EXEC"


//--------------------- .note.nv.tkinfo           --------------------------
	.section	.note.nv.tkinfo,"",@"SHT_NOTE"
	.sectionflags	@"SHF_NOTE_NV_TKINFO"
	.tkinfo
        /*0018*/ 	.word	0x00000002
        /*0030*/ 	.string	""
        /*0030*/ 	.string	"ptxas"
        /*0030*/ 	.string	"Cuda compilation tools, release 13.0, V13.0.88"
        /*0030*/ 	.string	"Build cuda_13.0.r13.0/compiler.36424714_0"
        /*0030*/ 	.string	"-arch sm_100 -m 64 "



//--------------------- .note.nv.cuinfo           --------------------------
	.section	.note.nv.cuinfo,"",@"SHT_NOTE"
	.sectionflags	@"SHF_NOTE_NV_CUINFO"
        /*0018*/ 	.short	0x0002
        /*001a*/ 	.short	0x0064
        /*001c*/ 	.short	0x0082
	.zero		2


//--------------------- .nv.info                  --------------------------
	.section	.nv.info,"",@"SHT_CUDA_INFO"
	.align	4


	//----- nvinfo : EIATTR_REGCOUNT
	.align		4
        /*0000*/ 	.byte	0x04, 0x2f
        /*0002*/ 	.short	(.L_1 - .L_0)
	.align		4
.L_0:
        /*0004*/ 	.word	index@(_Z12mandelKernelffffiPi)
        /*0008*/ 	.word	0x0000000f


	//----- nvinfo : EIATTR_FRAME_SIZE
	.align		4
.L_1:
        /*000c*/ 	.byte	0x04, 0x11
        /*000e*/ 	.short	(.L_3 - .L_2)
	.align		4
.L_2:
        /*0010*/ 	.word	index@(_Z12mandelKernelffffiPi)
        /*0014*/ 	.word	0x00000000


	//----- nvinfo : EIATTR_MIN_STACK_SIZE
	.align		4
.L_3:
        /*0018*/ 	.byte	0x04, 0x12
        /*001a*/ 	.short	(.L_5 - .L_4)
	.align		4
.L_4:
        /*001c*/ 	.word	index@(_Z12mandelKernelffffiPi)
        /*0020*/ 	.word	0x00000000
.L_5:


//--------------------- .nv.compat                --------------------------
	.section	.nv.compat,"",@"SHT_CUDA_COMPAT_INFO"
	.align	4
        /*0000*/ 	.byte	0x02, 0x09, 0x00, 0x00, 0x02, 0x02, 0x01, 0x00, 0x02, 0x05, 0x05, 0x00, 0x03, 0x07, 0x01, 0x01
        /*0010*/ 	.byte	0x02, 0x03, 0x00, 0x00, 0x02, 0x06, 0x01, 0x00, 0x04, 0x0b, 0x08, 0x00, 0x01, 0x00, 0x00, 0x00
        /*0020*/ 	.byte	0x00, 0x00, 0x00, 0x00


//--------------------- .nv.info._Z12mandelKernelffffiPi --------------------------
	.section	.nv.info._Z12mandelKernelffffiPi,"",@"SHT_CUDA_INFO"
	.sectionflags	@""
	.align	4


	//----- nvinfo : EIATTR_CUDA_API_VERSION
	.align		4
        /*0000*/ 	.byte	0x04, 0x37
        /*0002*/ 	.short	(.L_7 - .L_6)
.L_6:
        /*0004*/ 	.word	0x00000082


	//----- nvinfo : EIATTR_KPARAM_INFO
	.align		4
.L_7:
        /*0008*/ 	.byte	0x04, 0x17
        /*000a*/ 	.short	(.L_9 - .L_8)
.L_8:
        /*000c*/ 	.word	0x00000000
        /*0010*/ 	.short	0x0005
        /*0012*/ 	.short	0x0018
        /*0014*/ 	.byte	0x00, 0xf5, 0x21, 0x00


	//----- nvinfo : EIATTR_KPARAM_INFO
	.align		4
.L_9:
        /*0018*/ 	.byte	0x04, 0x17
        /*001a*/ 	.short	(.L_11 - .L_10)
.L_10:
        /*001c*/ 	.word	0x00000000
        /*0020*/ 	.short	0x0004
        /*0022*/ 	.short	0x0010
        /*0024*/ 	.byte	0x00, 0xf0, 0x11, 0x00


	//----- nvinfo : EIATTR_KPARAM_INFO
	.align		4
.L_11:
        /*0028*/ 	.byte	0x04, 0x17
        /*002a*/ 	.short	(.L_13 - .L_12)
.L_12:
        /*002c*/ 	.word	0x00000000
        /*0030*/ 	.short	0x0003
        /*0032*/ 	.short	0x000c
        /*0034*/ 	.byte	0x00, 0xf0, 0x11, 0x00


	//----- nvinfo : EIATTR_KPARAM_INFO
	.align		4
.L_13:
        /*0038*/ 	.byte	0x04, 0x17
        /*003a*/ 	.short	(.L_15 - .L_14)
.L_14:
        /*003c*/ 	.word	0x00000000
        /*0040*/ 	.short	0x0002
        /*0042*/ 	.short	0x0008
        /*0044*/ 	.byte	0x00, 0xf0, 0x11, 0x00


	//----- nvinfo : EIATTR_KPARAM_INFO
	.align		4
.L_15:
        /*0048*/ 	.byte	0x04, 0x17
        /*004a*/ 	.short	(.L_17 - .L_16)
.L_16:
        /*004c*/ 	.word	0x00000000
        /*0050*/ 	.short	0x0001
        /*0052*/ 	.short	0x0004
        /*0054*/ 	.byte	0x00, 0xf0, 0x11, 0x00


	//----- nvinfo : EIATTR_KPARAM_INFO
	.align		4
.L_17:
        /*0058*/ 	.byte	0x04, 0x17
        /*005a*/ 	.short	(.L_19 - .L_18)
.L_18:
        /*005c*/ 	.word	0x00000000
        /*0060*/ 	.short	0x0000
        /*0062*/ 	.short	0x0000
        /*0064*/ 	.byte	0x00, 0xf0, 0x11, 0x00


	//----- nvinfo : EIATTR_SPARSE_MMA_MASK
	.align		4
.L_19:
        /*0068*/ 	.byte	0x03, 0x50
        /*006a*/ 	.short	0x0000


	//----- nvinfo : EIATTR_MAXREG_COUNT
	.align		4
        /*006c*/ 	.byte	0x03, 0x1b
        /*006e*/ 	.short	0x00ff


	//----- nvinfo : EIATTR_MERCURY_ISA_VERSION
	.align		4
        /*0070*/ 	.byte	0x03, 0x5f
        /*0072*/ 	.short	0x0101


	//----- nvinfo : EIATTR_VRC_CTA_INIT_COUNT
	.align		4
        /*0074*/ 	.byte	0x02, 0x4a
	.zero		1
	.zero		1


	//----- nvinfo : EIATTR_EXIT_INSTR_OFFSETS
	.align		4
        /*0078*/ 	.byte	0x04, 0x1c
        /*007a*/ 	.short	(.L_21 - .L_20)


	//   ....[0]....
.L_20:
        /*007c*/ 	.word	0x000002b0


	//----- nvinfo : EIATTR_CRS_STACK_SIZE
	.align		4
.L_21:
        /*0080*/ 	.byte	0x04, 0x1e
        /*0082*/ 	.short	(.L_23 - .L_22)
.L_22:
        /*0084*/ 	.word	0x00000000


	//----- nvinfo : EIATTR_CBANK_PARAM_SIZE
	.align		4
.L_23:
        /*0088*/ 	.byte	0x03, 0x19
        /*008a*/ 	.short	0x0020


	//----- nvinfo : EIATTR_PARAM_CBANK
	.align		4
        /*008c*/ 	.byte	0x04, 0x0a
        /*008e*/ 	.short	(.L_25 - .L_24)
	.align		4
.L_24:
        /*0090*/ 	.word	index@(.nv.constant0._Z12mandelKernelffffiPi)
        /*0094*/ 	.short	0x0380
        /*0096*/ 	.short	0x0020


	//----- nvinfo : EIATTR_SW_WAR
	.align		4
.L_25:
        /*0098*/ 	.byte	0x04, 0x36
        /*009a*/ 	.short	(.L_27 - .L_26)
.L_26:
        /*009c*/ 	.word	0x00000008
.L_27:


//--------------------- .nv.callgraph             --------------------------
	.section	.nv.callgraph,"",@"SHT_CUDA_CALLGRAPH"
	.align	4
	.sectionentsize	8
	.align		4
        /*0000*/ 	.word	0x00000000
	.align		4
        /*0004*/ 	.word	0xffffffff
	.align		4
        /*0008*/ 	.word	0x00000000
	.align		4
        /*000c*/ 	.word	0xfffffffe
	.align		4
        /*0010*/ 	.word	0x00000000
	.align		4
        /*0014*/ 	.word	0xfffffffd
	.align		4
        /*0018*/ 	.word	0x00000000
	.align		4
        /*001c*/ 	.word	0xfffffffc


//--------------------- .text._Z12mandelKernelffffiPi --------------------------
	.section	.text._Z12mandelKernelffffiPi,"ax",@progbits
	.align	128
        .global         _Z12mandelKernelffffiPi
        .type           _Z12mandelKernelffffiPi,@function
        .size           _Z12mandelKernelffffiPi,(.L_x_4 - _Z12mandelKernelffffiPi)
        .other          _Z12mandelKernelffffiPi,@"STO_CUDA_ENTRY STV_DEFAULT"
_Z12mandelKernelffffiPi:
.text._Z12mandelKernelffffiPi:
[----:B------:R-:W-:Y:S01]  /*0000*/  LDC R1, c[0x0][0x37c] ;  /* 0x0000df00ff017b82 */ /* 0x000fe20000000800 */
[----:B------:R-:W0:Y:S07]  /*0010*/  S2R R0, SR_TID.X ;  /* 0x0000000000007919 */ /* 0x000e2e0000002100 */
[----:B------:R-:W0:Y:S01]  /*0020*/  S2UR UR4, SR_CTAID.X ;  /* 0x00000000000479c3 */ /* 0x000e220000002500 */
[----:B------:R-:W-:Y:S07]  /*0030*/  BSSY.RECONVERGENT B0, `(.L_x_0) ;  /* 0x0000026000007945 */ /* 0x000fee0003800200 */
[----:B------:R-:W0:Y:S08]  /*0040*/  LDC R5, c[0x0][0x360] ;  /* 0x0000d800ff057b82 */ /* 0x000e300000000800 */
[----:B------:R-:W1:Y:S08]  /*0050*/  LDC.64 R10, c[0x0][0x380] ;  /* 0x0000e000ff0a7b82 */ /* 0x000e700000000a00 */
[----:B------:R-:W1:Y:S01]  /*0060*/  LDC.64 R8, c[0x0][0x388] ;  /* 0x0000e200ff087b82 */ /* 0x000e620000000a00 */
[----:B0-----:R-:W-:-:S07]  /*0070*/  IMAD R5, R5, UR4, R0 ;  /* 0x0000000405057c24 */ /* 0x001fce000f8e0200 */
[----:B------:R-:W0:Y:S01]  /*0080*/  LDC R12, c[0x0][0x390] ;  /* 0x0000e400ff0c7b82 */ /* 0x000e220000000800 */
[----:B------:R-:W2:Y:S01]  /*0090*/  LDCU.64 UR4, c[0x0][0x358] ;  /* 0x00006b00ff0477ac */ /* 0x000ea20008000a00 */
[----:B------:R-:W-:-:S05]  /*00a0*/  IMAD.HI R0, R5, 0x51eb851f, RZ ;  /* 0x51eb851f05007827 */ /* 0x000fca00078e02ff */
[----:B------:R-:W-:-:S04]  /*00b0*/  SHF.R.U32.HI R3, RZ, 0x1f, R0 ;  /* 0x0000001fff037819 */ /* 0x000fc80000011600 */
[----:B------:R-:W-:-:S05]  /*00c0*/  LEA.HI.SX32 R0, R0, R3, 0x17 ;  /* 0x0000000300007211 */ /* 0x000fca00078fbaff */
[----:B------:R-:W-:Y:S01]  /*00d0*/  IMAD R2, R0, -0x640, R5 ;  /* 0xfffff9c000027824 */ /* 0x000fe200078e0205 */
[----:B------:R-:W-:-:S04]  /*00e0*/  I2FP.F32.S32 R0, R0 ;  /* 0x0000000000007245 */ /* 0x000fc80000201400 */
[----:B------:R-:W-:Y:S01]  /*00f0*/  I2FP.F32.S32 R7, R2 ;  /* 0x0000000200077245 */ /* 0x000fe20000201400 */
[----:B-1----:R-:W-:Y:S01]  /*0100*/  FFMA R0, R0, R9, R11 ;  /* 0x0000000900007223 */ /* 0x002fe2000000000b */
[----:B------:R-:W1:Y:S01]  /*0110*/  LDC.64 R2, c[0x0][0x398] ;  /* 0x0000e600ff027b82 */ /* 0x000e620000000a00 */
[----:B0-----:R-:W-:Y:S02]  /*0120*/  ISETP.GE.AND P0, PT, R12, 0x1, PT ;  /* 0x000000010c00780c */ /* 0x001fe40003f06270 */
[----:B------:R-:W-:Y:S01]  /*0130*/  FFMA R7, R7, R8, R10 ;  /* 0x0000000807077223 */ /* 0x000fe2000000000a */
[----:B------:R-:W-:-:S03]  /*0140*/  FMUL R9, R0, R0 ;  /* 0x0000000000097220 */ /* 0x000fc60000400000 */
[----:B------:R-:W-:-:S04]  /*0150*/  FMUL R4, R7, R7 ;  /* 0x0000000707047220 */ /* 0x000fc80000400000 */
[----:B------:R-:W-:-:S05]  /*0160*/  FADD R6, R4, R9 ;  /* 0x0000000904067221 */ /* 0x000fca0000000000 */
[----:B------:R-:W-:Y:S01]  /*0170*/  FSETP.GTU.OR P0, PT, R6, 4, !P0 ;  /* 0x408000000600780b */ /* 0x000fe2000470c400 */
[----:B-1----:R-:W-:-:S04]  /*0180*/  IMAD.WIDE R2, R5, 0x4, R2 ;  /* 0x0000000405027825 */ /* 0x002fc800078e0202 */
[----:B------:R-:W-:-:S08]  /*0190*/  HFMA2 R5, -RZ, RZ, 0, 0 ;  /* 0x00000000ff057431 */ /* 0x000fd000000001ff */
[----:B--2---:R-:W-:Y:S05]  /*01a0*/  @P0 BRA `(.L_x_1) ;  /* 0x0000000000380947 */ /* 0x004fea0003800000 */
[----:B------:R-:W-:Y:S02]  /*01b0*/  MOV R5, RZ ;  /* 0x000000ff00057202 */ /* 0x000fe40000000f00 */
[----:B------:R-:W-:Y:S02]  /*01c0*/  MOV R11, R0 ;  /* 0x00000000000b7202 */ /* 0x000fe40000000f00 */
[----:B------:R-:W-:-:S07]  /*01d0*/  MOV R6, R7 ;  /* 0x0000000700067202 */ /* 0x000fce0000000f00 */
.L_x_2:
[----:B------:R-:W-:Y:S01]  /*01e0*/  FADD R4, -R9, R4 ;  /* 0x0000000409047221 */ /* 0x000fe20000000100 */
[----:B------:R-:W-:Y:S01]  /*01f0*/  FADD R9, R6, R6 ;  /* 0x0000000606097221 */ /* 0x000fe20000000000 */
[----:B------:R-:W-:Y:S02]  /*0200*/  IADD3 R5, PT, PT, R5, 0x1, RZ ;  /* 0x0000000105057810 */ /* 0x000fe40007ffe0ff */
[----:B------:R-:W-:Y:S01]  /*0210*/  FADD R6, R7, R4 ;  /* 0x0000000407067221 */ /* 0x000fe20000000000 */
[----:B------:R-:W-:Y:S01]  /*0220*/  FFMA R11, R9, R11, R0 ;  /* 0x0000000b090b7223 */ /* 0x000fe20000000000 */
[----:B------:R-:W-:Y:S02]  /*0230*/  ISETP.GE.AND P0, PT, R5, R12, PT ;  /* 0x0000000c0500720c */ /* 0x000fe40003f06270 */
[----:B------:R-:W-:Y:S01]  /*0240*/  FMUL R4, R6, R6 ;  /* 0x0000000606047220 */ /* 0x000fe20000400000 */
[----:B------:R-:W-:-:S04]  /*0250*/  FMUL R9, R11, R11 ;  /* 0x0000000b0b097220 */ /* 0x000fc80000400000 */
[----:B------:R-:W-:-:S05]  /*0260*/  FADD R8, R4, R9 ;  /* 0x0000000904087221 */ /* 0x000fca0000000000 */
[----:B------:R-:W-:-:S13]  /*0270*/  FSETP.LE.AND P1, PT, R8, 4, PT ;  /* 0x408000000800780b */ /* 0x000fda0003f23000 */
[----:B------:R-:W-:Y:S05]  /*0280*/  @!P0 BRA P1, `(.L_x_2) ;  /* 0xfffffffc00d48947 */ /* 0x000fea000083ffff */
.L_x_1:
[----:B------:R-:W-:Y:S05]  /*0290*/  BSYNC.RECONVERGENT B0 ;  /* 0x0000000000007941 */ /* 0x000fea0003800200 */
.L_x_0:
[----:B------:R-:W-:Y:S01]  /*02a0*/  STG.E desc[UR4][R2.64], R5 ;  /* 0x0000000502007986 */ /* 0x000fe2000c101904 */
[----:B------:R-:W-:Y:S05]  /*02b0*/  EXIT ;  /* 0x000000000000794d */ /* 0x000fea0003800000 */
.L_x_3:
[----:B------:R-:W-:-:S00]  /*02c0*/  BRA `(.L_x_3) ;  /* 0xfffffffc00fc7947 */ /* 0x000fc0000383ffff */
[----:B------:R-:W-:-:S00]  /*02d0*/  NOP ;  /* 0x0000000000007918 */ /* 0x000fc00000000000 */
        /* <DEDUP_REMOVED lines=10> */
.L_x_4:


//--------------------- .nv.shared.reserved.0     --------------------------
	.section	.nv.shared.reserved.0,"aw",@nobits
	.weak		__nv_reservedSMEM_offset_0_alias
	.size		__nv_reservedSMEM_offset_0_alias, 0, 64
	.other		__nv_reservedSMEM_offset_0_alias,@"STO_CUDA_RESERVED_SHARED STV_DEFAULT"
__nv_reservedSMEM_offset_0_alias:
	.zero		0
	.zero		64


//--------------------- .nv.constant0._Z12mandelKernelffffiPi --------------------------
	.section	.nv.constant0._Z12mandelKernelffffiPi,"a",@progbits
	.sectionflags	@""
	.align	4
.nv.constant0._Z12mandelKernelffffiPi:
	.zero		928


//--------------------- SYMBOLS --------------------------

	.type		.nv.reservedSmem.offset0,@object
	.size		.nv.reservedSmem.offset0,0x4
